	.headerflags	@"EF_CUDA_TEXMODE_UNIFIED EF_CUDA_64BIT_ADDRESS EF_CUDA_ACCELERATORS EF_CUDA_SM90 EF_CUDA_VIRTUAL_SM(EF_CUDA_SM90)"
	.elftype	@"ET_EXEC"


//--------------------- .nv.info                  --------------------------
	.section	.nv.info,"",@"SHT_CUDA_INFO"
	.align	4


	//----- nvinfo : EIATTR_REGCOUNT
	.align		4
        /*0000*/ 	.byte	0x04, 0x2f
        /*0002*/ 	.short	(.L_3 - .L_2)
	.align		4
.L_2:
        /*0004*/ 	.word	index@(triton_poi_fused__native_batch_norm_legit_no_training_convolution_relu_10)
        /*0008*/ 	.word	0x0000001b


	//----- nvinfo : EIATTR_MIN_STACK_SIZE
	.align		4
.L_3:
        /*000c*/ 	.byte	0x04, 0x12
        /*000e*/ 	.short	(.L_5 - .L_4)
	.align		4
.L_4:
        /*0010*/ 	.word	index@(triton_poi_fused__native_batch_norm_legit_no_training_convolution_relu_10)
        /*0014*/ 	.word	0x00000000


	//----- nvinfo : EIATTR_FRAME_SIZE
	.align		4
.L_5:
        /*0018*/ 	.byte	0x04, 0x11
        /*001a*/ 	.short	(.L_7 - .L_6)
	.align		4
.L_6:
        /*001c*/ 	.word	index@(triton_poi_fused__native_batch_norm_legit_no_training_convolution_relu_10)
        /*0020*/ 	.word	0x00000000


	//----- nvinfo : EIATTR_MIN_STACK_SIZE
	.align		4
.L_7:
        /*0024*/ 	.byte	0x04, 0x12
        /*0026*/ 	.short	(.L_9 - .L_8)
	.align		4
.L_8:
        /*0028*/ 	.word	index@(triton_poi_fused__native_batch_norm_legit_no_training_convolution_relu_10)
        /*002c*/ 	.word	0x00000000
.L_9:


//--------------------- .nv.info.triton_poi_fused__native_batch_norm_legit_no_training_convolution_relu_10 --------------------------
	.section	.nv.info.triton_poi_fused__native_batch_norm_legit_no_training_convolution_relu_10,"",@"SHT_CUDA_INFO"
	.sectionflags	@""
	.align	4


	//----- nvinfo : EIATTR_CUDA_API_VERSION
	.align		4
        /*0000*/ 	.byte	0x04, 0x37
        /*0002*/ 	.short	(.L_11 - .L_10)
.L_10:
        /*0004*/ 	.word	0x0000007c


	//----- nvinfo : EIATTR_KPARAM_INFO
	.align		4
.L_11:
        /*0008*/ 	.byte	0x04, 0x17
        /*000a*/ 	.short	(.L_13 - .L_12)
.L_12:
        /*000c*/ 	.word	0x00000000
        /*0010*/ 	.short	0x0007
        /*0012*/ 	.short	0x0038
        /*0014*/ 	.byte	0x00, 0xf0, 0x11, 0x00


	//----- nvinfo : EIATTR_KPARAM_INFO
	.align		4
.L_13:
        /*0018*/ 	.byte	0x04, 0x17
        /*001a*/ 	.short	(.L_15 - .L_14)
.L_14:
        /*001c*/ 	.word	0x00000000
        /*0020*/ 	.short	0x0006
        /*0022*/ 	.short	0x0030
        /*0024*/ 	.byte	0x00, 0xf4, 0x21, 0x00


	//----- nvinfo : EIATTR_KPARAM_INFO
	.align		4
.L_15:
        /*0028*/ 	.byte	0x04, 0x17
        /*002a*/ 	.short	(.L_17 - .L_16)
.L_16:
        /*002c*/ 	.word	0x00000000
        /*0030*/ 	.short	0x0005
        /*0032*/ 	.short	0x0028
        /*0034*/ 	.byte	0x00, 0xf4, 0x21, 0x00


	//----- nvinfo : EIATTR_KPARAM_INFO
	.align		4
.L_17:
        /*0038*/ 	.byte	0x04, 0x17
        /*003a*/ 	.short	(.L_19 - .L_18)
.L_18:
        /*003c*/ 	.word	0x00000000
        /*0040*/ 	.short	0x0004
        /*0042*/ 	.short	0x0020
        /*0044*/ 	.byte	0x00, 0xf4, 0x21, 0x00


	//----- nvinfo : EIATTR_KPARAM_INFO
	.align		4
.L_19:
        /*0048*/ 	.byte	0x04, 0x17
        /*004a*/ 	.short	(.L_21 - .L_20)
.L_20:
        /*004c*/ 	.word	0x00000000
        /*0050*/ 	.short	0x0003
        /*0052*/ 	.short	0x0018
        /*0054*/ 	.byte	0x00, 0xf4, 0x21, 0x00


	//----- nvinfo : EIATTR_KPARAM_INFO
	.align		4
.L_21:
        /*0058*/ 	.byte	0x04, 0x17
        /*005a*/ 	.short	(.L_23 - .L_22)
.L_22:
        /*005c*/ 	.word	0x00000000
        /*0060*/ 	.short	0x0002
        /*0062*/ 	.short	0x0010
        /*0064*/ 	.byte	0x00, 0xf4, 0x21, 0x00


	//----- nvinfo : EIATTR_KPARAM_INFO
	.align		4
.L_23:
        /*0068*/ 	.byte	0x04, 0x17
        /*006a*/ 	.short	(.L_25 - .L_24)
.L_24:
        /*006c*/ 	.word	0x00000000
        /*0070*/ 	.short	0x0001
        /*0072*/ 	.short	0x0008
        /*0074*/ 	.byte	0x00, 0xf4, 0x21, 0x00


	//----- nvinfo : EIATTR_KPARAM_INFO
	.align		4
.L_25:
        /*0078*/ 	.byte	0x04, 0x17
        /*007a*/ 	.short	(.L_27 - .L_26)
.L_26:
        /*007c*/ 	.word	0x00000000
        /*0080*/ 	.short	0x0000
        /*0082*/ 	.short	0x0000
        /*0084*/ 	.byte	0x00, 0xf4, 0x21, 0x00


	//----- nvinfo : EIATTR_SPARSE_MMA_MASK
	.align		4
.L_27:
        /*0088*/ 	.byte	0x03, 0x50
        /*008a*/ 	.short	0x0000


	//----- nvinfo : EIATTR_MAXREG_COUNT
	.align		4
        /*008c*/ 	.byte	0x03, 0x1b
        /*008e*/ 	.short	0x00ff


	//----- nvinfo : EIATTR_EXIT_INSTR_OFFSETS
	.align		4
        /*0090*/ 	.byte	0x04, 0x1c
        /*0092*/ 	.short	(.L_29 - .L_28)


	//   ....[0]....
.L_28:
        /*0094*/ 	.word	0x000003f0


	//   ....[1]....
        /*0098*/ 	.word	0x00000410


	//----- nvinfo : EIATTR_REQNTID
	.align		4
.L_29:
        /*009c*/ 	.byte	0x04, 0x10
        /*009e*/ 	.short	(.L_31 - .L_30)
.L_30:
        /*00a0*/ 	.word	0x00000080
        /*00a4*/ 	.word	0x00000001
        /*00a8*/ 	.word	0x00000001


	//----- nvinfo : EIATTR_CBANK_PARAM_SIZE
	.align		4
.L_31:
        /*00ac*/ 	.byte	0x03, 0x19
        /*00ae*/ 	.short	0x003c


	//----- nvinfo : EIATTR_PARAM_CBANK
	.align		4
        /*00b0*/ 	.byte	0x04, 0x0a
        /*00b2*/ 	.short	(.L_33 - .L_32)
	.align		4
.L_32:
        /*00b4*/ 	.word	index@(.nv.constant0.triton_poi_fused__native_batch_norm_legit_no_training_convolution_relu_10)
        /*00b8*/ 	.short	0x0210
        /*00ba*/ 	.short	0x003c


	//----- nvinfo : EIATTR_SW_WAR
	.align		4
.L_33:
        /*00bc*/ 	.byte	0x04, 0x36
        /*00be*/ 	.short	(.L_35 - .L_34)
.L_34:
        /*00c0*/ 	.word	0x00000008
.L_35:


//--------------------- .nv.callgraph             --------------------------
	.section	.nv.callgraph,"",@"SHT_CUDA_CALLGRAPH"
	.align	4
	.sectionentsize	8
	.align		4
        /*0000*/ 	.word	0x00000000
	.align		4
        /*0004*/ 	.word	0xffffffff
	.align		4
        /*0008*/ 	.word	0x00000000
	.align		4
        /*000c*/ 	.word	0xfffffffe
	.align		4
        /*0010*/ 	.word	0x00000000
	.align		4
        /*0014*/ 	.word	0xfffffffd
	.align		4
        /*0018*/ 	.word	0x00000000
	.align		4
        /*001c*/ 	.word	0xfffffffc


//--------------------- .nv.constant4             --------------------------
	.section	.nv.constant4,"a",@progbits
	.align	8
	.align		8
.nv.constant4:
        /*0000*/ 	.dword	_$_str
	.align		8
        /*0008*/ 	.dword	_$_str_$_2


//--------------------- .text.triton_poi_fused__native_batch_norm_legit_no_training_convolution_relu_10 --------------------------
	.section	.text.triton_poi_fused__native_batch_norm_legit_no_training_convolution_relu_10,"ax",@progbits
	.align	128
        .global         triton_poi_fused__native_batch_norm_legit_no_training_convolution_relu_10
        .type           triton_poi_fused__native_batch_norm_legit_no_training_convolution_relu_10,@function
        .size           triton_poi_fused__native_batch_norm_legit_no_training_convolution_relu_10,(.L_x_1 - triton_poi_fused__native_batch_norm_legit_no_training_convolution_relu_10)
        .other          triton_poi_fused__native_batch_norm_legit_no_training_convolution_relu_10,@"STO_CUDA_ENTRY STV_DEFAULT"
triton_poi_fused__native_batch_norm_legit_no_training_convolution_relu_10:
.text.triton_poi_fused__native_batch_norm_legit_no_training_convolution_relu_10:
[----:B------:R-:W0:Y:S01]  /*0000*/  LDC R1, c[0x0][0x28] ;  /* 0x00000a00ff017b82 */ /* 0x000e220000000800 */
[----:B------:R-:W1:Y:S01]  /*0010*/  S2R R0, SR_TID.X ;  /* 0x0000000000007919 */ /* 0x000e620000002100 */
[----:B------:R-:W-:Y:S01]  /*0020*/  CS2R R10, SRZ ;  /* 0x00000000000a7805 */ /* 0x000fe2000001ff00 */
[----:B------:R-:W-:Y:S01]  /*0030*/  ULDC.64 UR4, c[0x0][0x208] ;  /* 0x0000820000047ab9 */ /* 0x000fe20000000a00 */
[----:B------:R-:W2:Y:S01]  /*0040*/  S2R R3, SR_CTAID.X ;  /* 0x0000000000037919 */ /* 0x000ea20000002500 */
[----:B-1----:R-:W-:-:S04]  /*0050*/  SHF.L.U32 R0, R0, 0x1, RZ ;  /* 0x0000000100007819 */ /* 0x002fc800000006ff */
[----:B------:R-:W-:-:S04]  /*0060*/  LOP3.LUT R0, R0, 0xfe, RZ, 0xc0, !PT ;  /* 0x000000fe00007812 */ /* 0x000fc800078ec0ff */
[----:B--2---:R-:W-:Y:S02]  /*0070*/  LEA R0, R3, R0, 0x8 ;  /* 0x0000000003007211 */ /* 0x004fe400078e40ff */
[----:B------:R-:W1:Y:S02]  /*0080*/  LDC.64 R2, c[0x0][0x210] ;  /* 0x00008400ff027b82 */ /* 0x000e640000000a00 */
[----:B------:R-:W-:-:S13]  /*0090*/  ISETP.GE.AND P0, PT, R0, 0x800, PT ;  /* 0x000008000000780c */ /* 0x000fda0003f06270 */
[----:B------:R-:W2:Y:S02]  /*00a0*/  @!P0 LDC.64 R8, c[0x0][0x228] ;  /* 0x00008a00ff088b82 */ /* 0x000ea40000000a00 */
[----:B--2---:R2:W3:Y:S06]  /*00b0*/  @!P0 LDG.E.EL.64 R10, desc[UR4][R8.64] ;  /* 0x00000004080a8981 */ /* 0x0044ec000c2e1b00 */
[----:B------:R-:W4:Y:S01]  /*00c0*/  @!P0 LDC.64 R16, c[0x0][0x218] ;  /* 0x00008600ff108b82 */ /* 0x000f220000000a00 */
[----:B------:R-:W-:Y:S02]  /*00d0*/  CS2R R6, SRZ ;  /* 0x0000000000067805 */ /* 0x000fe4000001ff00 */
[----:B------:R-:W-:Y:S01]  /*00e0*/  CS2R R4, SRZ ;  /* 0x0000000000047805 */ /* 0x000fe2000001ff00 */
[----:B-1----:R-:W-:-:S04]  /*00f0*/  IMAD.WIDE R2, R0, 0x4, R2 ;  /* 0x0000000400027825 */ /* 0x002fc800078e0202 */
[----:B------:R-:W1:Y:S01]  /*0100*/  @!P0 LDC.64 R18, c[0x0][0x220] ;  /* 0x00008800ff128b82 */ /* 0x000e620000000a00 */
[----:B--2---:R-:W-:Y:S01]  /*0110*/  CS2R R8, SRZ ;  /* 0x0000000000087805 */ /* 0x004fe2000001ff00 */
[----:B------:R-:W2:Y:S06]  /*0120*/  @!P0 LDG.E.64 R4, desc[UR4][R2.64] ;  /* 0x0000000402048981 */ /* 0x000eac000c1e1b00 */
[----:B------:R-:W5:Y:S08]  /*0130*/  @!P0 LDC.64 R20, c[0x0][0x230] ;  /* 0x00008c00ff148b82 */ /* 0x000f700000000a00 */
[----:B------:R-:W5:Y:S01]  /*0140*/  @!P0 LDC.64 R22, c[0x0][0x238] ;  /* 0x00008e00ff168b82 */ /* 0x000f620000000a00 */
[----:B----4-:R-:W2:Y:S01]  /*0150*/  @!P0 LDG.E.EL.64 R6, desc[UR4][R16.64] ;  /* 0x0000000410068981 */ /* 0x010ea2000c2e1b00 */
[----:B------:R-:W-:-:S02]  /*0160*/  CS2R R12, SRZ ;  /* 0x00000000000c7805 */ /* 0x000fc4000001ff00 */
[----:B------:R-:W-:Y:S01]  /*0170*/  CS2R R14, SRZ ;  /* 0x00000000000e7805 */ /* 0x000fe2000001ff00 */
[----:B-1----:R1:W4:Y:S04]  /*0180*/  @!P0 LDG.E.EL.64 R8, desc[UR4][R18.64] ;  /* 0x0000000412088981 */ /* 0x002328000c2e1b00 */
[----:B-----5:R-:W5:Y:S04]  /*0190*/  @!P0 LDG.E.EL.64 R12, desc[UR4][R20.64] ;  /* 0x00000004140c8981 */ /* 0x020f68000c2e1b00 */
[----:B0-----:R-:W5:Y:S01]  /*01a0*/  @!P0 LDG.E.EL.64 R14, desc[UR4][R22.64] ;  /* 0x00000004160e8981 */ /* 0x001f62000c2e1b00 */
[----:B-1----:R-:W-:Y:S01]  /*01b0*/  HFMA2.MMA R19, -RZ, RZ, 1.625, 0 ;  /* 0x3e800000ff137435 */ /* 0x002fe200000001ff */
[----:B---3--:R-:W-:Y:S01]  /*01c0*/  FADD R10, R10, 9.9999997473787516356e-06 ;  /* 0x3727c5ac0a0a7421 */ /* 0x008fe20000000000 */
[----:B------:R-:W-:-:S03]  /*01d0*/  FADD R11, R11, 9.9999997473787516356e-06 ;  /* 0x3727c5ac0b0b7421 */ /* 0x000fc60000000000 */
[----:B------:R-:W0:Y:S08]  /*01e0*/  MUFU.SQRT R24, R10 ;  /* 0x0000000a00187308 */ /* 0x000e300000002000 */
[----:B------:R1:W3:Y:S01]  /*01f0*/  MUFU.SQRT R16, R11 ;  /* 0x0000000b00107308 */ /* 0x0002e20000002000 */
[C---:B0-----:R-:W-:Y:S02]  /*0200*/  FSETP.GT.AND P1, PT, R24.reuse, 8.50705917302346158658e+37, PT ;  /* 0x7e8000001800780b */ /* 0x041fe40003f24000 */
[----:B------:R-:W-:Y:S01]  /*0210*/  FSETP.GEU.AND P3, PT, R24, 1.175494350822287508e-38, PT ;  /* 0x008000001800780b */ /* 0x000fe20003f6e000 */
[----:B-1----:R-:W0:Y:S01]  /*0220*/  LDC.64 R10, c[0x0][0x240] ;  /* 0x00009000ff0a7b82 */ /* 0x002e220000000a00 */
[----:B---3--:R-:W-:-:S02]  /*0230*/  FSETP.GT.AND P2, PT, R16, 8.50705917302346158658e+37, PT ;  /* 0x7e8000001000780b */ /* 0x008fc40003f44000 */
[----:B------:R-:W-:-:S07]  /*0240*/  FSETP.GEU.AND P4, PT, R16, 1.175494350822287508e-38, PT ;  /* 0x008000001000780b */ /* 0x000fce0003f8e000 */
[----:B------:R-:W-:-:S04]  /*0250*/  @P1 FMUL R24, R24, 0.25 ;  /* 0x3e80000018181820 */ /* 0x000fc80000400000 */
[----:B------:R-:W-:Y:S01]  /*0260*/  @!P3 FMUL R24, R24, 16777216 ;  /* 0x4b8000001818b820 */ /* 0x000fe20000400000 */
[----:B------:R-:W-:-:S04]  /*0270*/  @P2 FMUL R16, R16, 0.25 ;  /* 0x3e80000010102820 */ /* 0x000fc80000400000 */
[----:B------:R-:W-:Y:S01]  /*0280*/  @!P4 FMUL R16, R16, 16777216 ;  /* 0x4b8000001010c820 */ /* 0x000fe20000400000 */
[----:B------:R-:W1:Y:S01]  /*0290*/  MUFU.RCP R24, R24 ;  /* 0x0000001800187308 */ /* 0x000e620000001000 */
[----:B------:R-:W-:-:S07]  /*02a0*/  FSEL R17, R19, 1, P1 ;  /* 0x3f80000013117808 */ /* 0x000fce0000800000 */
[----:B------:R-:W3:Y:S01]  /*02b0*/  MUFU.RCP R16, R16 ;  /* 0x0000001000107308 */ /* 0x000ee20000001000 */
[----:B------:R-:W-:Y:S01]  /*02c0*/  FSEL R19, R19, 1, P2 ;  /* 0x3f80000013137808 */ /* 0x000fe20001000000 */
[----:B------:R-:W-:Y:S01]  /*02d0*/  @!P3 FMUL R17, R17, 16777216 ;  /* 0x4b8000001111b820 */ /* 0x000fe20000400000 */
[----:B--2---:R-:W-:Y:S01]  /*02e0*/  FADD R4, R6, R4 ;  /* 0x0000000406047221 */ /* 0x004fe20000000000 */
[----:B------:R-:W-:Y:S02]  /*02f0*/  FADD R5, R7, R5 ;  /* 0x0000000507057221 */ /* 0x000fe40000000000 */
[----:B------:R-:W-:Y:S01]  /*0300*/  @!P4 FMUL R19, R19, 16777216 ;  /* 0x4b8000001313c820 */ /* 0x000fe20000400000 */
[----:B-1----:R-:W-:Y:S01]  /*0310*/  FMUL R17, R24, R17 ;  /* 0x0000001118117220 */ /* 0x002fe20000400000 */
[----:B----4-:R-:W-:Y:S01]  /*0320*/  FADD R8, R4, -R8 ;  /* 0x8000000804087221 */ /* 0x010fe20000000000 */
[----:B------:R-:W-:Y:S01]  /*0330*/  FADD R9, R5, -R9 ;  /* 0x8000000905097221 */ /* 0x000fe20000000000 */
[----:B---3--:R-:W-:-:S02]  /*0340*/  FMUL R6, R16, R19 ;  /* 0x0000001310067220 */ /* 0x008fc40000400000 */
[----:B------:R-:W-:Y:S02]  /*0350*/  FMUL R17, R8, R17 ;  /* 0x0000001108117220 */ /* 0x000fe40000400000 */
[----:B------:R-:W-:Y:S02]  /*0360*/  FMUL R6, R9, R6 ;  /* 0x0000000609067220 */ /* 0x000fe40000400000 */
[----:B-----5:R-:W-:Y:S02]  /*0370*/  FFMA R12, R17, R12, R14 ;  /* 0x0000000c110c7223 */ /* 0x020fe4000000000e */
[----:B------:R-:W-:Y:S01]  /*0380*/  FFMA R6, R6, R13, R15 ;  /* 0x0000000d06067223 */ /* 0x000fe2000000000f */
[----:B------:R1:W-:Y:S02]  /*0390*/  @!P0 STG.E.64 desc[UR4][R2.64], R4 ;  /* 0x0000000402008986 */ /* 0x0003e4000c101b04 */
[----:B------:R-:W-:Y:S02]  /*03a0*/  FSETP.GEU.AND P1, PT, R12, RZ, PT ;  /* 0x000000ff0c00720b */ /* 0x000fe40003f2e000 */
[----:B------:R-:W-:Y:S01]  /*03b0*/  FSETP.GEU.AND P2, PT, R6, RZ, PT ;  /* 0x000000ff0600720b */ /* 0x000fe20003f4e000 */
[----:B0-----:R-:W-:Y:S01]  /*03c0*/  IMAD.WIDE R10, R0, 0x4, R10 ;  /* 0x00000004000a7825 */ /* 0x001fe200078e020a */
[----:B------:R-:W-:-:S02]  /*03d0*/  FSEL R12, R12, RZ, P1 ;  /* 0x000000ff0c0c7208 */ /* 0x000fc40000800000 */
[----:B------:R-:W-:Y:S01]  /*03e0*/  FSEL R13, R6, RZ, P2 ;  /* 0x000000ff060d7208 */ /* 0x000fe20001000000 */
[----:B------:R-:W-:Y:S08]  /*03f0*/  @P0 EXIT ;  /* 0x000000000000094d */ /* 0x000ff00003800000 */
[----:B------:R-:W-:Y:S01]  /*0400*/  STG.E.64 desc[UR4][R10.64], R12 ;  /* 0x0000000c0a007986 */ /* 0x000fe2000c101b04 */
[----:B------:R-:W-:Y:S05]  /*0410*/  EXIT ;  /* 0x000000000000794d */ /* 0x000fea0003800000 */
.L_x_0:
[----:B------:R-:W-:-:S00]  /*0420*/  BRA `(.L_x_0) ;  /* 0xfffffffc00fc7947 */ /* 0x000fc0000383ffff */
[----:B------:R-:W-:-:S00]  /*0430*/  NOP ;  /* 0x0000000000007918 */ /* 0x000fc00000000000 */
        /* <DEDUP_REMOVED lines=12> */
.L_x_1:


//--------------------- .nv.global.init           --------------------------
	.section	.nv.global.init,"aw",@progbits
.nv.global.init:
	.type		_$_str,@object
	.size		_$_str,(_$_str_$_2 - _$_str)
_$_str:
        /*0000*/ 	.byte	0x5f, 0x5f, 0x43, 0x55, 0x44, 0x41, 0x5f, 0x46, 0x54, 0x5a, 0x00
	.type		_$_str_$_2,@object
	.size		_$_str_$_2,(.L_1 - _$_str_$_2)
_$_str_$_2:
        /*000b*/ 	.byte	0x5f, 0x5f, 0x43, 0x55, 0x44, 0x41, 0x5f, 0x50, 0x52, 0x45, 0x43, 0x5f, 0x53, 0x51, 0x52, 0x54
        /*001b*/ 	.byte	0x00
.L_1:


//--------------------- .nv.constant0.triton_poi_fused__native_batch_norm_legit_no_training_convolution_relu_10 --------------------------
	.section	.nv.constant0.triton_poi_fused__native_batch_norm_legit_no_training_convolution_relu_10,"a",@progbits
	.sectionflags	@""
	.align	4
.nv.constant0.triton_poi_fused__native_batch_norm_legit_no_training_convolution_relu_10:
	.zero		588
